//
// Generated by NVIDIA NVVM Compiler
//
// Compiler Build ID: CL-36424714
// Cuda compilation tools, release 13.0, V13.0.88
// Based on NVVM 20.0.0
//

.version 9.0
.target sm_100
.address_size 64

	// .globl	_Z6reducePfS_i
.extern .shared .align 16 .b8 sdata[];

.visible .entry _Z6reducePfS_i(
	.param .u64 .ptr .align 1 _Z6reducePfS_i_param_0,
	.param .u64 .ptr .align 1 _Z6reducePfS_i_param_1,
	.param .u32 _Z6reducePfS_i_param_2
)
{
	.reg .pred 	%p<6>;
	.reg .b32 	%r<14>;
	.reg .b32 	%f<9>;
	.reg .b64 	%rd<9>;

	ld.param.u64 	%rd1, [_Z6reducePfS_i_param_0];
	ld.param.u64 	%rd2, [_Z6reducePfS_i_param_1];
	ld.param.u32 	%r8, [_Z6reducePfS_i_param_2];
	mov.u32 	%r1, %tid.x;
	mov.u32 	%r2, %ctaid.x;
	mov.u32 	%r13, %ntid.x;
	mad.lo.s32 	%r4, %r2, %r13, %r1;
	setp.ge.s32 	%p1, %r4, %r8;
	mov.f32 	%f8, 0f00000000;
	@%p1 bra 	$L__BB0_2;
	cvta.to.global.u64 	%rd3, %rd1;
	mul.wide.s32 	%rd4, %r4, 4;
	add.s64 	%rd5, %rd3, %rd4;
	ld.global.f32 	%f8, [%rd5];
$L__BB0_2:
	shl.b32 	%r9, %r1, 2;
	mov.u32 	%r10, sdata;
	add.s32 	%r5, %r10, %r9;
	st.shared.f32 	[%r5], %f8;
	bar.sync 	0;
	setp.lt.u32 	%p2, %r13, 2;
	@%p2 bra 	$L__BB0_6;
$L__BB0_3:
	shr.u32 	%r7, %r13, 1;
	setp.ge.u32 	%p3, %r1, %r7;
	@%p3 bra 	$L__BB0_5;
	shl.b32 	%r11, %r7, 2;
	add.s32 	%r12, %r5, %r11;
	ld.shared.f32 	%f4, [%r12];
	ld.shared.f32 	%f5, [%r5];
	add.f32 	%f6, %f4, %f5;
	st.shared.f32 	[%r5], %f6;
$L__BB0_5:
	bar.sync 	0;
	setp.gt.u32 	%p4, %r13, 3;
	mov.u32 	%r13, %r7;
	@%p4 bra 	$L__BB0_3;
$L__BB0_6:
	setp.ne.s32 	%p5, %r1, 0;
	@%p5 bra 	$L__BB0_8;
	ld.shared.f32 	%f7, [sdata];
	cvta.to.global.u64 	%rd6, %rd2;
	mul.wide.u32 	%rd7, %r2, 4;
	add.s64 	%rd8, %rd6, %rd7;
	st.global.f32 	[%rd8], %f7;
$L__BB0_8:
	ret;

}


// ===== COMPILED SASS (sm_100) =====

	.target	sm_100

	.elftype	@"ET_EXEC"


//--------------------- .note.nv.tkinfo           --------------------------
	.section	.note.nv.tkinfo,"",@"SHT_NOTE"
	.sectionflags	@"SHF_NOTE_NV_TKINFO"
	.tkinfo
        /*0018*/ 	.word	0x00000002
        /*0030*/ 	.string	""
        /*0030*/ 	.string	"ptxas"
        /*0030*/ 	.string	"Cuda compilation tools, release 13.0, V13.0.88"
        /*0030*/ 	.string	"Build cuda_13.0.r13.0/compiler.36424714_0"
        /*0030*/ 	.string	"-arch sm_100 -m 64 "



//--------------------- .note.nv.cuinfo           --------------------------
	.section	.note.nv.cuinfo,"",@"SHT_NOTE"
	.sectionflags	@"SHF_NOTE_NV_CUINFO"
        /*0018*/ 	.short	0x0002
        /*001a*/ 	.short	0x0064
        /*001c*/ 	.short	0x0082
	.zero		2


//--------------------- .nv.info                  --------------------------
	.section	.nv.info,"",@"SHT_CUDA_INFO"
	.align	4


	//----- nvinfo : EIATTR_REGCOUNT
	.align		4
        /*0000*/ 	.byte	0x04, 0x2f
        /*0002*/ 	.short	(.L_1 - .L_0)
	.align		4
.L_0:
        /*0004*/ 	.word	index@(_Z6reducePfS_i)
        /*0008*/ 	.word	0x0000000b


	//----- nvinfo : EIATTR_FRAME_SIZE
	.align		4
.L_1:
        /*000c*/ 	.byte	0x04, 0x11
        /*000e*/ 	.short	(.L_3 - .L_2)
	.align		4
.L_2:
        /*0010*/ 	.word	index@(_Z6reducePfS_i)
        /*0014*/ 	.word	0x00000000


	//----- nvinfo : EIATTR_MIN_STACK_SIZE
	.align		4
.L_3:
        /*0018*/ 	.byte	0x04, 0x12
        /*001a*/ 	.short	(.L_5 - .L_4)
	.align		4
.L_4:
        /*001c*/ 	.word	index@(_Z6reducePfS_i)
        /*0020*/ 	.word	0x00000000
.L_5:


//--------------------- .nv.compat                --------------------------
	.section	.nv.compat,"",@"SHT_CUDA_COMPAT_INFO"
	.align	4
        /*0000*/ 	.byte	0x02, 0x09, 0x00, 0x00, 0x02, 0x02, 0x01, 0x00, 0x02, 0x05, 0x05, 0x00, 0x03, 0x07, 0x01, 0x01
        /*0010*/ 	.byte	0x02, 0x03, 0x00, 0x00, 0x02, 0x06, 0x01, 0x00, 0x04, 0x0b, 0x08, 0x00, 0x09, 0x00, 0x00, 0x00
        /*0020*/ 	.byte	0x00, 0x00, 0x00, 0x00


//--------------------- .nv.info._Z6reducePfS_i   --------------------------
	.section	.nv.info._Z6reducePfS_i,"",@"SHT_CUDA_INFO"
	.sectionflags	@""
	.align	4


	//----- nvinfo : EIATTR_CUDA_API_VERSION
	.align		4
        /*0000*/ 	.byte	0x04, 0x37
        /*0002*/ 	.short	(.L_7 - .L_6)
.L_6:
        /*0004*/ 	.word	0x00000082


	//----- nvinfo : EIATTR_KPARAM_INFO
	.align		4
.L_7:
        /*0008*/ 	.byte	0x04, 0x17
        /*000a*/ 	.short	(.L_9 - .L_8)
.L_8:
        /*000c*/ 	.word	0x00000000
        /*0010*/ 	.short	0x0002
        /*0012*/ 	.short	0x0010
        /*0014*/ 	.byte	0x00, 0xf0, 0x11, 0x00


	//----- nvinfo : EIATTR_KPARAM_INFO
	.align		4
.L_9:
        /*0018*/ 	.byte	0x04, 0x17
        /*001a*/ 	.short	(.L_11 - .L_10)
.L_10:
        /*001c*/ 	.word	0x00000000
        /*0020*/ 	.short	0x0001
        /*0022*/ 	.short	0x0008
        /*0024*/ 	.byte	0x00, 0xf5, 0x21, 0x00


	//----- nvinfo : EIATTR_KPARAM_INFO
	.align		4
.L_11:
        /*0028*/ 	.byte	0x04, 0x17
        /*002a*/ 	.short	(.L_13 - .L_12)
.L_12:
        /*002c*/ 	.word	0x00000000
        /*0030*/ 	.short	0x0000
        /*0032*/ 	.short	0x0000
        /*0034*/ 	.byte	0x00, 0xf5, 0x21, 0x00


	//----- nvinfo : EIATTR_SPARSE_MMA_MASK
	.align		4
.L_13:
        /*0038*/ 	.byte	0x03, 0x50
        /*003a*/ 	.short	0x0000


	//----- nvinfo : EIATTR_MAXREG_COUNT
	.align		4
        /*003c*/ 	.byte	0x03, 0x1b
        /*003e*/ 	.short	0x00ff


	//----- nvinfo : EIATTR_NUM_BARRIERS
	.align		4
        /*0040*/ 	.byte	0x02, 0x4c
        /*0042*/ 	.byte	0x01
	.zero		1


	//----- nvinfo : EIATTR_MERCURY_ISA_VERSION
	.align		4
        /*0044*/ 	.byte	0x03, 0x5f
        /*0046*/ 	.short	0x0101


	//----- nvinfo : EIATTR_VRC_CTA_INIT_COUNT
	.align		4
        /*0048*/ 	.byte	0x02, 0x4a
	.zero		1
	.zero		1


	//----- nvinfo : EIATTR_EXIT_INSTR_OFFSETS
	.align		4
        /*004c*/ 	.byte	0x04, 0x1c
        /*004e*/ 	.short	(.L_15 - .L_14)


	//   ....[0]....
.L_14:
        /*0050*/ 	.word	0x00000210


	//   ....[1]....
        /*0054*/ 	.word	0x00000290


	//----- nvinfo : EIATTR_CBANK_PARAM_SIZE
	.align		4
.L_15:
        /*0058*/ 	.byte	0x03, 0x19
        /*005a*/ 	.short	0x0014


	//----- nvinfo : EIATTR_PARAM_CBANK
	.align		4
        /*005c*/ 	.byte	0x04, 0x0a
        /*005e*/ 	.short	(.L_17 - .L_16)
	.align		4
.L_16:
        /*0060*/ 	.word	index@(.nv.constant0._Z6reducePfS_i)
        /*0064*/ 	.short	0x0380
        /*0066*/ 	.short	0x0014


	//----- nvinfo : EIATTR_SW_WAR
	.align		4
.L_17:
        /*0068*/ 	.byte	0x04, 0x36
        /*006a*/ 	.short	(.L_19 - .L_18)
.L_18:
        /*006c*/ 	.word	0x00000008
.L_19:


//--------------------- .nv.callgraph             --------------------------
	.section	.nv.callgraph,"",@"SHT_CUDA_CALLGRAPH"
	.align	4
	.sectionentsize	8
	.align		4
        /*0000*/ 	.word	0x00000000
	.align		4
        /*0004*/ 	.word	0xffffffff
	.align		4
        /*0008*/ 	.word	0x00000000
	.align		4
        /*000c*/ 	.word	0xfffffffe
	.align		4
        /*0010*/ 	.word	0x00000000
	.align		4
        /*0014*/ 	.word	0xfffffffd
	.align		4
        /*0018*/ 	.word	0x00000000
	.align		4
        /*001c*/ 	.word	0xfffffffc


//--------------------- .text._Z6reducePfS_i      --------------------------
	.section	.text._Z6reducePfS_i,"ax",@progbits
	.align	128
        .global         _Z6reducePfS_i
        .type           _Z6reducePfS_i,@function
        .size           _Z6reducePfS_i,(.L_x_3 - _Z6reducePfS_i)
        .other          _Z6reducePfS_i,@"STO_CUDA_ENTRY STV_DEFAULT"
_Z6reducePfS_i:
.text._Z6reducePfS_i:
[----:B------:R-:W-:Y:S01]  /*0000*/  LDC R1, c[0x0][0x37c] ;  /* 0x0000df00ff017b82 */ /* 0x000fe20000000800 */
[----:B------:R-:W0:Y:S01]  /*0010*/  S2R R6, SR_TID.X ;  /* 0x0000000000067919 */ /* 0x000e220000002100 */
[----:B------:R-:W0:Y:S01]  /*0020*/  LDCU UR8, c[0x0][0x360] ;  /* 0x00006c00ff0877ac */ /* 0x000e220008000800 */
[----:B------:R-:W-:Y:S01]  /*0030*/  IMAD.MOV.U32 R4, RZ, RZ, RZ ;  /* 0x000000ffff047224 */ /* 0x000fe200078e00ff */
[----:B------:R-:W0:Y:S01]  /*0040*/  S2R R7, SR_CTAID.X ;  /* 0x0000000000077919 */ /* 0x000e220000002500 */
[----:B------:R-:W1:Y:S01]  /*0050*/  LDCU UR4, c[0x0][0x390] ;  /* 0x00007200ff0477ac */ /* 0x000e620008000800 */
[----:B------:R-:W2:Y:S01]  /*0060*/  LDCU.64 UR6, c[0x0][0x358] ;  /* 0x00006b00ff0677ac */ /* 0x000ea20008000a00 */
[----:B0-----:R-:W-:-:S05]  /*0070*/  IMAD R5, R7, UR8, R6 ;  /* 0x0000000807057c24 */ /* 0x001fca000f8e0206 */
[----:B-1----:R-:W-:-:S13]  /*0080*/  ISETP.GE.AND P0, PT, R5, UR4, PT ;  /* 0x0000000405007c0c */ /* 0x002fda000bf06270 */
[----:B------:R-:W0:Y:S02]  /*0090*/  @!P0 LDC.64 R2, c[0x0][0x380] ;  /* 0x0000e000ff028b82 */ /* 0x000e240000000a00 */
[----:B0-----:R-:W-:-:S05]  /*00a0*/  @!P0 IMAD.WIDE R2, R5, 0x4, R2 ;  /* 0x0000000405028825 */ /* 0x001fca00078e0202 */
[----:B--2---:R-:W2:Y:S01]  /*00b0*/  @!P0 LDG.E R4, desc[UR6][R2.64] ;  /* 0x0000000602048981 */ /* 0x004ea2000c1e1900 */
[----:B------:R-:W0:Y:S01]  /*00c0*/  S2UR UR5, SR_CgaCtaId ;  /* 0x00000000000579c3 */ /* 0x000e220000008800 */
[----:B------:R-:W-:Y:S01]  /*00d0*/  IMAD.U32 R0, RZ, RZ, UR8 ;  /* 0x00000008ff007e24 */ /* 0x000fe2000f8e00ff */
[----:B------:R-:W-:Y:S01]  /*00e0*/  UMOV UR4, 0x400 ;  /* 0x0000040000047882 */ /* 0x000fe20000000000 */
[----:B------:R-:W-:-:S03]  /*00f0*/  ISETP.NE.AND P0, PT, R6, RZ, PT ;  /* 0x000000ff0600720c */ /* 0x000fc60003f05270 */
[----:B------:R-:W-:Y:S01]  /*0100*/  ISETP.GE.U32.AND P1, PT, R0, 0x2, PT ;  /* 0x000000020000780c */ /* 0x000fe20003f26070 */
[----:B0-----:R-:W-:-:S06]  /*0110*/  ULEA UR4, UR5, UR4, 0x18 ;  /* 0x0000000405047291 */ /* 0x001fcc000f8ec0ff */
[----:B------:R-:W-:-:S05]  /*0120*/  LEA R5, R6, UR4, 0x2 ;  /* 0x0000000406057c11 */ /* 0x000fca000f8e10ff */
[----:B--2---:R0:W-:Y:S01]  /*0130*/  STS [R5], R4 ;  /* 0x0000000405007388 */ /* 0x0041e20000000800 */
[----:B------:R-:W-:Y:S06]  /*0140*/  BAR.SYNC.DEFER_BLOCKING 0x0 ;  /* 0x0000000000007b1d */ /* 0x000fec0000010000 */
[----:B------:R-:W-:Y:S05]  /*0150*/  @!P1 BRA `(.L_x_0) ;  /* 0x00000000002c9947 */ /* 0x000fea0003800000 */
.L_x_1:
[----:B------:R-:W-:-:S04]  /*0160*/  SHF.R.U32.HI R8, RZ, 0x1, R0 ;  /* 0x00000001ff087819 */ /* 0x000fc80000011600 */
[----:B------:R-:W-:-:S13]  /*0170*/  ISETP.GE.U32.AND P1, PT, R6, R8, PT ;  /* 0x000000080600720c */ /* 0x000fda0003f26070 */
[----:B------:R-:W-:Y:S01]  /*0180*/  @!P1 LEA R2, R8, R5, 0x2 ;  /* 0x0000000508029211 */ /* 0x000fe200078e10ff */
[----:B------:R-:W-:Y:S05]  /*0190*/  @!P1 LDS R3, [R5] ;  /* 0x0000000005039984 */ /* 0x000fea0000000800 */
[----:B------:R-:W0:Y:S02]  /*01a0*/  @!P1 LDS R2, [R2] ;  /* 0x0000000002029984 */ /* 0x000e240000000800 */
[----:B0-----:R-:W-:-:S05]  /*01b0*/  @!P1 FADD R4, R2, R3 ;  /* 0x0000000302049221 */ /* 0x001fca0000000000 */
[----:B------:R1:W-:Y:S01]  /*01c0*/  @!P1 STS [R5], R4 ;  /* 0x0000000405009388 */ /* 0x0003e20000000800 */
[----:B------:R-:W-:Y:S01]  /*01d0*/  BAR.SYNC.DEFER_BLOCKING 0x0 ;  /* 0x0000000000007b1d */ /* 0x000fe20000010000 */
[----:B------:R-:W-:Y:S01]  /*01e0*/  ISETP.GT.U32.AND P1, PT, R0, 0x3, PT ;  /* 0x000000030000780c */ /* 0x000fe20003f24070 */
[----:B------:R-:W-:-:S12]  /*01f0*/  IMAD.MOV.U32 R0, RZ, RZ, R8 ;  /* 0x000000ffff007224 */ /* 0x000fd800078e0008 */
[----:B-1----:R-:W-:Y:S05]  /*0200*/  @P1 BRA `(.L_x_1) ;  /* 0xfffffffc00d41947 */ /* 0x002fea000383ffff */
.L_x_0:
[----:B------:R-:W-:Y:S05]  /*0210*/  @P0 EXIT ;  /* 0x000000000000094d */ /* 0x000fea0003800000 */
[----:B------:R-:W1:Y:S01]  /*0220*/  S2UR UR5, SR_CgaCtaId ;  /* 0x00000000000579c3 */ /* 0x000e620000008800 */
[----:B------:R-:W-:-:S07]  /*0230*/  UMOV UR4, 0x400 ;  /* 0x0000040000047882 */ /* 0x000fce0000000000 */
[----:B------:R-:W2:Y:S01]  /*0240*/  LDC.64 R2, c[0x0][0x388] ;  /* 0x0000e200ff027b82 */ /* 0x000ea20000000a00 */
[----:B-1----:R-:W-:Y:S01]  /*0250*/  ULEA UR4, UR5, UR4, 0x18 ;  /* 0x0000000405047291 */ /* 0x002fe2000f8ec0ff */
[----:B--2---:R-:W-:-:S08]  /*0260*/  IMAD.WIDE.U32 R2, R7, 0x4, R2 ;  /* 0x0000000407027825 */ /* 0x004fd000078e0002 */
[----:B0-----:R-:W0:Y:S04]  /*0270*/  LDS R5, [UR4] ;  /* 0x00000004ff057984 */ /* 0x001e280008000800 */
[----:B0-----:R-:W-:Y:S01]  /*0280*/  STG.E desc[UR6][R2.64], R5 ;  /* 0x0000000502007986 */ /* 0x001fe2000c101906 */
[----:B------:R-:W-:Y:S05]  /*0290*/  EXIT ;  /* 0x000000000000794d */ /* 0x000fea0003800000 */
.L_x_2:
[----:B------:R-:W-:-:S00]  /*02a0*/  BRA `(.L_x_2) ;  /* 0xfffffffc00fc7947 */ /* 0x000fc0000383ffff */
[----:B------:R-:W-:-:S00]  /*02b0*/  NOP ;  /* 0x0000000000007918 */ /* 0x000fc00000000000 */
        /* <DEDUP_REMOVED lines=12> */
.L_x_3:


//--------------------- .nv.shared._Z6reducePfS_i --------------------------
	.section	.nv.shared._Z6reducePfS_i,"aw",@nobits
	.sectionflags	@""
	.align	16
	.zero		1024


//--------------------- .nv.shared.reserved.0     --------------------------
	.section	.nv.shared.reserved.0,"aw",@nobits
	.weak		__nv_reservedSMEM_offset_0_alias
	.size		__nv_reservedSMEM_offset_0_alias, 0, 64
	.other		__nv_reservedSMEM_offset_0_alias,@"STO_CUDA_RESERVED_SHARED STV_DEFAULT"
__nv_reservedSMEM_offset_0_alias:
	.zero		0
	.zero		64


//--------------------- .nv.constant0._Z6reducePfS_i --------------------------
	.section	.nv.constant0._Z6reducePfS_i,"a",@progbits
	.sectionflags	@""
	.align	4
.nv.constant0._Z6reducePfS_i:
	.zero		916


//--------------------- SYMBOLS --------------------------

	.type		.nv.reservedSmem.offset0,@object
	.size		.nv.reservedSmem.offset0,0x4
	.type		.nv.reservedSmem.cap,@object
	.size		.nv.reservedSmem.cap,0x4
